//
// Generated by NVIDIA NVVM Compiler
//
// Compiler Build ID: CL-36424714
// Cuda compilation tools, release 13.0, V13.0.88
// Based on NVVM 20.0.0
//

.version 9.0
.target sm_100
.address_size 64

	// .globl	_Z10ecuacionesiiiPf

.visible .entry _Z10ecuacionesiiiPf(
	.param .u32 _Z10ecuacionesiiiPf_param_0,
	.param .u32 _Z10ecuacionesiiiPf_param_1,
	.param .u32 _Z10ecuacionesiiiPf_param_2,
	.param .u64 .ptr .align 1 _Z10ecuacionesiiiPf_param_3
)
{
	.reg .pred 	%p<3>;
	.reg .b32 	%r<14>;
	.reg .b32 	%f<10>;
	.reg .b64 	%rd<7>;

	ld.param.u32 	%r3, [_Z10ecuacionesiiiPf_param_0];
	ld.param.u32 	%r4, [_Z10ecuacionesiiiPf_param_1];
	ld.param.u32 	%r5, [_Z10ecuacionesiiiPf_param_2];
	ld.param.u64 	%rd2, [_Z10ecuacionesiiiPf_param_3];
	cvta.to.global.u64 	%rd1, %rd2;
	mov.u32 	%r1, %tid.x;
	mul.lo.s32 	%r6, %r4, %r4;
	mul.lo.s32 	%r7, %r3, %r5;
	shl.b32 	%r8, %r7, 2;
	sub.s32 	%r2, %r6, %r8;
	setp.lt.s32 	%p1, %r2, 1;
	@%p1 bra 	$L__BB0_2;
	cvt.rn.f32.u32 	%f2, %r2;
	neg.s32 	%r12, %r4;
	cvt.rn.f32.s32 	%f3, %r12;
	sqrt.rn.f32 	%f4, %f2;
	add.f32 	%f5, %f4, %f3;
	shl.b32 	%r13, %r3, 1;
	cvt.rn.f32.s32 	%f6, %r13;
	div.rn.f32 	%f7, %f5, %f6;
	sub.f32 	%f8, %f3, %f4;
	div.rn.f32 	%f9, %f8, %f6;
	mul.wide.u32 	%rd5, %r1, 4;
	add.s64 	%rd6, %rd1, %rd5;
	st.global.f32 	[%rd6], %f7;
	st.global.f32 	[%rd6+4], %f9;
	bra.uni 	$L__BB0_4;
$L__BB0_2:
	setp.ne.s32 	%p2, %r2, 0;
	@%p2 bra 	$L__BB0_4;
	shl.b32 	%r9, %r3, 1;
	div.s32 	%r10, %r4, %r9;
	neg.s32 	%r11, %r10;
	cvt.rn.f32.s32 	%f1, %r11;
	mul.wide.u32 	%rd3, %r1, 4;
	add.s64 	%rd4, %rd1, %rd3;
	st.global.f32 	[%rd4], %f1;
$L__BB0_4:
	ret;

}


// ===== COMPILED SASS (sm_100) =====

	.target	sm_100

	.elftype	@"ET_EXEC"


//--------------------- .note.nv.tkinfo           --------------------------
	.section	.note.nv.tkinfo,"",@"SHT_NOTE"
	.sectionflags	@"SHF_NOTE_NV_TKINFO"
	.tkinfo
        /*0018*/ 	.word	0x00000002
        /*0030*/ 	.string	""
        /*0030*/ 	.string	"ptxas"
        /*0030*/ 	.string	"Cuda compilation tools, release 13.0, V13.0.88"
        /*0030*/ 	.string	"Build cuda_13.0.r13.0/compiler.36424714_0"
        /*0030*/ 	.string	"-arch sm_100 -m 64 "



//--------------------- .note.nv.cuinfo           --------------------------
	.section	.note.nv.cuinfo,"",@"SHT_NOTE"
	.sectionflags	@"SHF_NOTE_NV_CUINFO"
        /*0018*/ 	.short	0x0002
        /*001a*/ 	.short	0x0064
        /*001c*/ 	.short	0x0082
	.zero		2


//--------------------- .nv.info                  --------------------------
	.section	.nv.info,"",@"SHT_CUDA_INFO"
	.align	4


	//----- nvinfo : EIATTR_REGCOUNT
	.align		4
        /*0000*/ 	.byte	0x04, 0x2f
        /*0002*/ 	.short	(.L_1 - .L_0)
	.align		4
.L_0:
        /*0004*/ 	.word	index@(_Z10ecuacionesiiiPf)
        /*0008*/ 	.word	0x00000013


	//----- nvinfo : EIATTR_FRAME_SIZE
	.align		4
.L_1:
        /*000c*/ 	.byte	0x04, 0x11
        /*000e*/ 	.short	(.L_3 - .L_2)
	.align		4
.L_2:
        /*0010*/ 	.word	index@($__internal_1_$__cuda_sm3x_div_rn_noftz_f32_slowpath)
        /*0014*/ 	.word	0x00000000


	//----- nvinfo : EIATTR_FRAME_SIZE
	.align		4
.L_3:
        /*0018*/ 	.byte	0x04, 0x11
        /*001a*/ 	.short	(.L_5 - .L_4)
	.align		4
.L_4:
        /*001c*/ 	.word	index@($__internal_0_$__cuda_sm20_sqrt_rn_f32_slowpath)
        /*0020*/ 	.word	0x00000000


	//----- nvinfo : EIATTR_FRAME_SIZE
	.align		4
.L_5:
        /*0024*/ 	.byte	0x04, 0x11
        /*0026*/ 	.short	(.L_7 - .L_6)
	.align		4
.L_6:
        /*0028*/ 	.word	index@(_Z10ecuacionesiiiPf)
        /*002c*/ 	.word	0x00000000


	//----- nvinfo : EIATTR_MIN_STACK_SIZE
	.align		4
.L_7:
        /*0030*/ 	.byte	0x04, 0x12
        /*0032*/ 	.short	(.L_9 - .L_8)
	.align		4
.L_8:
        /*0034*/ 	.word	index@(_Z10ecuacionesiiiPf)
        /*0038*/ 	.word	0x00000000
.L_9:


//--------------------- .nv.compat                --------------------------
	.section	.nv.compat,"",@"SHT_CUDA_COMPAT_INFO"
	.align	4
        /*0000*/ 	.byte	0x02, 0x09, 0x00, 0x00, 0x02, 0x02, 0x01, 0x00, 0x02, 0x05, 0x05, 0x00, 0x03, 0x07, 0x01, 0x01
        /*0010*/ 	.byte	0x02, 0x03, 0x00, 0x00, 0x02, 0x06, 0x01, 0x00, 0x04, 0x0b, 0x08, 0x00, 0x01, 0x00, 0x00, 0x00
        /*0020*/ 	.byte	0x00, 0x00, 0x00, 0x00


//--------------------- .nv.info._Z10ecuacionesiiiPf --------------------------
	.section	.nv.info._Z10ecuacionesiiiPf,"",@"SHT_CUDA_INFO"
	.sectionflags	@""
	.align	4


	//----- nvinfo : EIATTR_CUDA_API_VERSION
	.align		4
        /*0000*/ 	.byte	0x04, 0x37
        /*0002*/ 	.short	(.L_11 - .L_10)
.L_10:
        /*0004*/ 	.word	0x00000082


	//----- nvinfo : EIATTR_KPARAM_INFO
	.align		4
.L_11:
        /*0008*/ 	.byte	0x04, 0x17
        /*000a*/ 	.short	(.L_13 - .L_12)
.L_12:
        /*000c*/ 	.word	0x00000000
        /*0010*/ 	.short	0x0003
        /*0012*/ 	.short	0x0010
        /*0014*/ 	.byte	0x00, 0xf5, 0x21, 0x00


	//----- nvinfo : EIATTR_KPARAM_INFO
	.align		4
.L_13:
        /*0018*/ 	.byte	0x04, 0x17
        /*001a*/ 	.short	(.L_15 - .L_14)
.L_14:
        /*001c*/ 	.word	0x00000000
        /*0020*/ 	.short	0x0002
        /*0022*/ 	.short	0x0008
        /*0024*/ 	.byte	0x00, 0xf0, 0x11, 0x00


	//----- nvinfo : EIATTR_KPARAM_INFO
	.align		4
.L_15:
        /*0028*/ 	.byte	0x04, 0x17
        /*002a*/ 	.short	(.L_17 - .L_16)
.L_16:
        /*002c*/ 	.word	0x00000000
        /*0030*/ 	.short	0x0001
        /*0032*/ 	.short	0x0004
        /*0034*/ 	.byte	0x00, 0xf0, 0x11, 0x00


	//----- nvinfo : EIATTR_KPARAM_INFO
	.align		4
.L_17:
        /*0038*/ 	.byte	0x04, 0x17
        /*003a*/ 	.short	(.L_19 - .L_18)
.L_18:
        /*003c*/ 	.word	0x00000000
        /*0040*/ 	.short	0x0000
        /*0042*/ 	.short	0x0000
        /*0044*/ 	.byte	0x00, 0xf0, 0x11, 0x00


	//----- nvinfo : EIATTR_SPARSE_MMA_MASK
	.align		4
.L_19:
        /*0048*/ 	.byte	0x03, 0x50
        /*004a*/ 	.short	0x0000


	//----- nvinfo : EIATTR_MAXREG_COUNT
	.align		4
        /*004c*/ 	.byte	0x03, 0x1b
        /*004e*/ 	.short	0x00ff


	//----- nvinfo : EIATTR_MERCURY_ISA_VERSION
	.align		4
        /*0050*/ 	.byte	0x03, 0x5f
        /*0052*/ 	.short	0x0101


	//----- nvinfo : EIATTR_VRC_CTA_INIT_COUNT
	.align		4
        /*0054*/ 	.byte	0x02, 0x4a
	.zero		1
	.zero		1


	//----- nvinfo : EIATTR_EXIT_INSTR_OFFSETS
	.align		4
        /*0058*/ 	.byte	0x04, 0x1c
        /*005a*/ 	.short	(.L_21 - .L_20)


	//   ....[0]....
.L_20:
        /*005c*/ 	.word	0x00000390


	//   ....[1]....
        /*0060*/ 	.word	0x000003b0


	//   ....[2]....
        /*0064*/ 	.word	0x000005b0


	//----- nvinfo : EIATTR_CRS_STACK_SIZE
	.align		4
.L_21:
        /*0068*/ 	.byte	0x04, 0x1e
        /*006a*/ 	.short	(.L_23 - .L_22)
.L_22:
        /*006c*/ 	.word	0x00000000


	//----- nvinfo : EIATTR_CBANK_PARAM_SIZE
	.align		4
.L_23:
        /*0070*/ 	.byte	0x03, 0x19
        /*0072*/ 	.short	0x0018


	//----- nvinfo : EIATTR_PARAM_CBANK
	.align		4
        /*0074*/ 	.byte	0x04, 0x0a
        /*0076*/ 	.short	(.L_25 - .L_24)
	.align		4
.L_24:
        /*0078*/ 	.word	index@(.nv.constant0._Z10ecuacionesiiiPf)
        /*007c*/ 	.short	0x0380
        /*007e*/ 	.short	0x0018


	//----- nvinfo : EIATTR_SW_WAR
	.align		4
.L_25:
        /*0080*/ 	.byte	0x04, 0x36
        /*0082*/ 	.short	(.L_27 - .L_26)
.L_26:
        /*0084*/ 	.word	0x00000008
.L_27:


//--------------------- .nv.callgraph             --------------------------
	.section	.nv.callgraph,"",@"SHT_CUDA_CALLGRAPH"
	.align	4
	.sectionentsize	8
	.align		4
        /*0000*/ 	.word	0x00000000
	.align		4
        /*0004*/ 	.word	0xffffffff
	.align		4
        /*0008*/ 	.word	0x00000000
	.align		4
        /*000c*/ 	.word	0xfffffffe
	.align		4
        /*0010*/ 	.word	0x00000000
	.align		4
        /*0014*/ 	.word	0xfffffffd
	.align		4
        /*0018*/ 	.word	0x00000000
	.align		4
        /*001c*/ 	.word	0xfffffffc


//--------------------- .text._Z10ecuacionesiiiPf --------------------------
	.section	.text._Z10ecuacionesiiiPf,"ax",@progbits
	.align	128
        .global         _Z10ecuacionesiiiPf
        .type           _Z10ecuacionesiiiPf,@function
        .size           _Z10ecuacionesiiiPf,(.L_x_16 - _Z10ecuacionesiiiPf)
        .other          _Z10ecuacionesiiiPf,@"STO_CUDA_ENTRY STV_DEFAULT"
_Z10ecuacionesiiiPf:
.text._Z10ecuacionesiiiPf:
[----:B------:R-:W-:Y:S08]  /*0000*/  LDC R1, c[0x0][0x37c] ;  /* 0x0000df00ff017b82 */ /* 0x000ff00000000800 */
[----:B------:R-:W0:Y:S01]  /*0010*/  LDC R3, c[0x0][0x388] ;  /* 0x0000e200ff037b82 */ /* 0x000e220000000800 */
[----:B------:R-:W1:Y:S01]  /*0020*/  S2R R2, SR_TID.X ;  /* 0x0000000000027919 */ /* 0x000e620000002100 */
[----:B------:R-:W2:Y:S06]  /*0030*/  LDCU.64 UR6, c[0x0][0x358] ;  /* 0x00006b00ff0677ac */ /* 0x000eac0008000a00 */
[----:B------:R-:W0:Y:S02]  /*0040*/  LDC.64 R4, c[0x0][0x380] ;  /* 0x0000e000ff047b82 */ /* 0x000e240000000a00 */
[----:B0-----:R-:W-:-:S04]  /*0050*/  IMAD R0, R4, R3, RZ ;  /* 0x0000000304007224 */ /* 0x001fc800078e02ff */
[----:B------:R-:W-:-:S04]  /*0060*/  IMAD.SHL.U32 R0, R0, 0x4, RZ ;  /* 0x0000000400007824 */ /* 0x000fc800078e00ff */
[----:B------:R-:W-:-:S05]  /*0070*/  IMAD R0, R5, R5, -R0 ;  /* 0x0000000505007224 */ /* 0x000fca00078e0a00 */
[----:B------:R-:W-:-:S13]  /*0080*/  ISETP.GE.AND P0, PT, R0, 0x1, PT ;  /* 0x000000010000780c */ /* 0x000fda0003f06270 */
[----:B-12---:R-:W-:Y:S05]  /*0090*/  @!P0 BRA `(.L_x_0) ;  /* 0x0000000000c08947 */ /* 0x006fea0003800000 */
[----:B------:R-:W-:-:S04]  /*00a0*/  I2FP.F32.U32 R0, R0 ;  /* 0x0000000000007245 */ /* 0x000fc80000201000 */
[----:B------:R0:W1:Y:S01]  /*00b0*/  MUFU.RSQ R3, R0 ;  /* 0x0000000000037308 */ /* 0x0000620000001400 */
[----:B------:R-:W-:-:S05]  /*00c0*/  VIADD R4, R0, 0xf3000000 ;  /* 0xf300000000047836 */ /* 0x000fca0000000000 */
[----:B------:R-:W-:Y:S01]  /*00d0*/  ISETP.GT.U32.AND P0, PT, R4, 0x727fffff, PT ;  /* 0x727fffff0400780c */ /* 0x000fe20003f04070 */
[----:B------:R-:W-:-:S05]  /*00e0*/  IMAD.MOV R4, RZ, RZ, -R5 ;  /* 0x000000ffff047224 */ /* 0x000fca00078e0a05 */
[----:B------:R-:W-:-:S07]  /*00f0*/  I2FP.F32.S32 R4, R4 ;  /* 0x0000000400047245 */ /* 0x000fce0000201400 */
[----:B01----:R-:W-:Y:S05]  /*0100*/  @!P0 BRA `(.L_x_1) ;  /* 0x0000000000108947 */ /* 0x003fea0003800000 */
[----:B------:R-:W-:-:S07]  /*0110*/  MOV R8, 0x130 ;  /* 0x0000013000087802 */ /* 0x000fce0000000f00 */
[----:B------:R-:W-:Y:S05]  /*0120*/  CALL.REL.NOINC `($__internal_0_$__cuda_sm20_sqrt_rn_f32_slowpath) ;  /* 0x0000000400247944 */ /* 0x000fea0003c00000 */
[----:B------:R-:W-:Y:S01]  /*0130*/  IMAD.MOV.U32 R7, RZ, RZ, R3 ;  /* 0x000000ffff077224 */ /* 0x000fe200078e0003 */
[----:B------:R-:W-:Y:S06]  /*0140*/  BRA `(.L_x_2) ;  /* 0x0000000000107947 */ /* 0x000fec0003800000 */
.L_x_1:
[----:B------:R-:W-:Y:S01]  /*0150*/  FMUL.FTZ R7, R0, R3 ;  /* 0x0000000300077220 */ /* 0x000fe20000410000 */
[----:B------:R-:W-:-:S03]  /*0160*/  FMUL.FTZ R3, R3, 0.5 ;  /* 0x3f00000003037820 */ /* 0x000fc60000410000 */
[----:B------:R-:W-:-:S04]  /*0170*/  FFMA R0, -R7, R7, R0 ;  /* 0x0000000707007223 */ /* 0x000fc80000000100 */
[----:B------:R-:W-:-:S07]  /*0180*/  FFMA R7, R0, R3, R7 ;  /* 0x0000000300077223 */ /* 0x000fce0000000007 */
.L_x_2:
[----:B------:R-:W0:Y:S01]  /*0190*/  LDCU UR4, c[0x0][0x380] ;  /* 0x00007000ff0477ac */ /* 0x000e220008000800 */
[----:B------:R-:W-:Y:S01]  /*01a0*/  FADD R0, R4, R7 ;  /* 0x0000000704007221 */ /* 0x000fe20000000000 */
[----:B0-----:R-:W-:-:S06]  /*01b0*/  USHF.L.U32 UR4, UR4, 0x1, URZ ;  /* 0x0000000104047899 */ /* 0x001fcc00080006ff */
[----:B------:R-:W-:-:S04]  /*01c0*/  I2FP.F32.S32 R3, UR4 ;  /* 0x0000000400037c45 */ /* 0x000fc80008201400 */
[----:B------:R-:W0:Y:S08]  /*01d0*/  MUFU.RCP R6, R3 ;  /* 0x0000000300067308 */ /* 0x000e300000001000 */
[----:B------:R-:W1:Y:S01]  /*01e0*/  FCHK P0, R0, R3 ;  /* 0x0000000300007302 */ /* 0x000e620000000000 */
[----:B0-----:R-:W-:-:S04]  /*01f0*/  FFMA R5, -R3, R6, 1 ;  /* 0x3f80000003057423 */ /* 0x001fc80000000106 */
[----:B------:R-:W-:-:S04]  /*0200*/  FFMA R5, R6, R5, R6 ;  /* 0x0000000506057223 */ /* 0x000fc80000000006 */
[----:B------:R-:W-:-:S04]  /*0210*/  FFMA R6, R0, R5, RZ ;  /* 0x0000000500067223 */ /* 0x000fc800000000ff */
[----:B------:R-:W-:-:S04]  /*0220*/  FFMA R8, -R3, R6, R0 ;  /* 0x0000000603087223 */ /* 0x000fc80000000100 */
[----:B------:R-:W-:Y:S01]  /*0230*/  FFMA R5, R5, R8, R6 ;  /* 0x0000000805057223 */ /* 0x000fe20000000006 */
[----:B-1----:R-:W-:Y:S06]  /*0240*/  @!P0 BRA `(.L_x_3) ;  /* 0x00000000000c8947 */ /* 0x002fec0003800000 */
[----:B------:R-:W-:-:S07]  /*0250*/  MOV R6, 0x270 ;  /* 0x0000027000067802 */ /* 0x000fce0000000f00 */
[----:B------:R-:W-:Y:S05]  /*0260*/  CALL.REL.NOINC `($__internal_1_$__cuda_sm3x_div_rn_noftz_f32_slowpath) ;  /* 0x0000000400307944 */ /* 0x000fea0003c00000 */
[----:B------:R-:W-:-:S07]  /*0270*/  MOV R5, R0 ;  /* 0x0000000000057202 */ /* 0x000fce0000000f00 */
.L_x_3:
[----:B------:R-:W0:Y:S01]  /*0280*/  MUFU.RCP R0, R3 ;  /* 0x0000000300007308 */ /* 0x000e220000001000 */
[----:B------:R-:W-:-:S07]  /*0290*/  FADD R6, R4, -R7 ;  /* 0x8000000704067221 */ /* 0x000fce0000000000 */
[----:B------:R-:W1:Y:S01]  /*02a0*/  FCHK P0, R6, R3 ;  /* 0x0000000306007302 */ /* 0x000e620000000000 */
[----:B0-----:R-:W-:-:S04]  /*02b0*/  FFMA R9, -R3, R0, 1 ;  /* 0x3f80000003097423 */ /* 0x001fc80000000100 */
[----:B------:R-:W-:-:S04]  /*02c0*/  FFMA R0, R0, R9, R0 ;  /* 0x0000000900007223 */ /* 0x000fc80000000000 */
[----:B------:R-:W-:-:S04]  /*02d0*/  FFMA R4, R0, R6, RZ ;  /* 0x0000000600047223 */ /* 0x000fc800000000ff */
[----:B------:R-:W-:-:S04]  /*02e0*/  FFMA R7, -R3, R4, R6 ;  /* 0x0000000403077223 */ /* 0x000fc80000000106 */
[----:B------:R-:W-:Y:S01]  /*02f0*/  FFMA R9, R0, R7, R4 ;  /* 0x0000000700097223 */ /* 0x000fe20000000004 */
[----:B-1----:R-:W-:Y:S06]  /*0300*/  @!P0 BRA `(.L_x_4) ;  /* 0x0000000000108947 */ /* 0x002fec0003800000 */
[----:B------:R-:W-:Y:S01]  /*0310*/  IMAD.MOV.U32 R0, RZ, RZ, R6 ;  /* 0x000000ffff007224 */ /* 0x000fe200078e0006 */
[----:B------:R-:W-:-:S07]  /*0320*/  MOV R6, 0x340 ;  /* 0x0000034000067802 */ /* 0x000fce0000000f00 */
[----:B------:R-:W-:Y:S05]  /*0330*/  CALL.REL.NOINC `($__internal_1_$__cuda_sm3x_div_rn_noftz_f32_slowpath) ;  /* 0x0000000000fc7944 */ /* 0x000fea0003c00000 */
[----:B------:R-:W-:-:S07]  /*0340*/  IMAD.MOV.U32 R9, RZ, RZ, R0 ;  /* 0x000000ffff097224 */ /* 0x000fce00078e0000 */
.L_x_4:
[----:B------:R-:W0:Y:S02]  /*0350*/  LDC.64 R6, c[0x0][0x390] ;  /* 0x0000e400ff067b82 */ /* 0x000e240000000a00 */
[----:B0-----:R-:W-:-:S05]  /*0360*/  IMAD.WIDE.U32 R2, R2, 0x4, R6 ;  /* 0x0000000402027825 */ /* 0x001fca00078e0006 */
[----:B------:R-:W-:Y:S04]  /*0370*/  STG.E desc[UR6][R2.64], R5 ;  /* 0x0000000502007986 */ /* 0x000fe8000c101906 */
[----:B------:R-:W-:Y:S01]  /*0380*/  STG.E desc[UR6][R2.64+0x4], R9 ;  /* 0x0000040902007986 */ /* 0x000fe2000c101906 */
[----:B------:R-:W-:Y:S05]  /*0390*/  EXIT ;  /* 0x000000000000794d */ /* 0x000fea0003800000 */
.L_x_0:
[----:B------:R-:W-:-:S13]  /*03a0*/  ISETP.NE.AND P0, PT, R0, RZ, PT ;  /* 0x000000ff0000720c */ /* 0x000fda0003f05270 */
[----:B------:R-:W-:Y:S05]  /*03b0*/  @P0 EXIT ;  /* 0x000000000000094d */ /* 0x000fea0003800000 */
[----:B------:R-:W-:Y:S01]  /*03c0*/  IMAD.SHL.U32 R8, R4, 0x2, RZ ;  /* 0x0000000204087824 */ /* 0x000fe200078e00ff */
[----:B------:R-:W-:-:S04]  /*03d0*/  IABS R10, R5 ;  /* 0x00000005000a7213 */ /* 0x000fc80000000000 */
[-C--:B------:R-:W-:Y:S02]  /*03e0*/  IABS R3, R8.reuse ;  /* 0x0000000800037213 */ /* 0x080fe40000000000 */
[----:B------:R-:W-:Y:S02]  /*03f0*/  IABS R11, R8 ;  /* 0x00000008000b7213 */ /* 0x000fe40000000000 */
[----:B------:R-:W0:Y:S08]  /*0400*/  I2F.RP R0, R3 ;  /* 0x0000000300007306 */ /* 0x000e300000209400 */
[----:B0-----:R-:W0:Y:S02]  /*0410*/  MUFU.RCP R0, R0 ;  /* 0x0000000000007308 */ /* 0x001e240000001000 */
[----:B0-----:R-:W-:-:S02]  /*0420*/  IADD3 R6, PT, PT, R0, 0xffffffe, RZ ;  /* 0x0ffffffe00067810 */ /* 0x001fc40007ffe0ff */
[----:B------:R-:W-:-:S04]  /*0430*/  IADD3 R0, PT, PT, RZ, -R11, RZ ;  /* 0x8000000bff007210 */ /* 0x000fc80007ffe0ff */
[----:B------:R0:W1:Y:S02]  /*0440*/  F2I.FTZ.U32.TRUNC.NTZ R7, R6 ;  /* 0x0000000600077305 */ /* 0x000064000021f000 */
[----:B0-----:R-:W-:Y:S02]  /*0450*/  IMAD.MOV.U32 R6, RZ, RZ, RZ ;  /* 0x000000ffff067224 */ /* 0x001fe400078e00ff */
[----:B-1----:R-:W-:-:S04]  /*0460*/  IMAD.MOV R4, RZ, RZ, -R7 ;  /* 0x000000ffff047224 */ /* 0x002fc800078e0a07 */
[----:B------:R-:W-:Y:S02]  /*0470*/  IMAD R9, R4, R3, RZ ;  /* 0x0000000304097224 */ /* 0x000fe400078e02ff */
[----:B------:R-:W-:Y:S02]  /*0480*/  IMAD.MOV.U32 R4, RZ, RZ, R10 ;  /* 0x000000ffff047224 */ /* 0x000fe400078e000a */
[----:B------:R-:W-:-:S06]  /*0490*/  IMAD.HI.U32 R7, R7, R9, R6 ;  /* 0x0000000907077227 */ /* 0x000fcc00078e0006 */
[----:B------:R-:W-:-:S04]  /*04a0*/  IMAD.HI.U32 R7, R7, R4, RZ ;  /* 0x0000000407077227 */ /* 0x000fc800078e00ff */
[----:B------:R-:W-:-:S05]  /*04b0*/  IMAD R0, R7, R0, R4 ;  /* 0x0000000007007224 */ /* 0x000fca00078e0204 */
[----:B------:R-:W-:-:S13]  /*04c0*/  ISETP.GT.U32.AND P2, PT, R3, R0, PT ;  /* 0x000000000300720c */ /* 0x000fda0003f44070 */
[----:B------:R-:W-:Y:S02]  /*04d0*/  @!P2 IMAD.IADD R0, R0, 0x1, -R3 ;  /* 0x000000010000a824 */ /* 0x000fe400078e0a03 */
[----:B------:R-:W-:Y:S01]  /*04e0*/  @!P2 VIADD R7, R7, 0x1 ;  /* 0x000000010707a836 */ /* 0x000fe20000000000 */
[----:B------:R-:W-:Y:S02]  /*04f0*/  ISETP.NE.AND P2, PT, R8, RZ, PT ;  /* 0x000000ff0800720c */ /* 0x000fe40003f45270 */
[----:B------:R-:W-:Y:S02]  /*0500*/  ISETP.GE.U32.AND P0, PT, R0, R3, PT ;  /* 0x000000030000720c */ /* 0x000fe40003f06070 */
[----:B------:R-:W-:Y:S02]  /*0510*/  LOP3.LUT R0, R8, R5, RZ, 0x3c, !PT ;  /* 0x0000000508007212 */ /* 0x000fe400078e3cff */
[----:B------:R-:W0:Y:S02]  /*0520*/  LDC.64 R4, c[0x0][0x390] ;  /* 0x0000e400ff047b82 */ /* 0x000e240000000a00 */
[----:B------:R-:W-:-:S07]  /*0530*/  ISETP.GE.AND P1, PT, R0, RZ, PT ;  /* 0x000000ff0000720c */ /* 0x000fce0003f26270 */
[----:B------:R-:W-:-:S06]  /*0540*/  @P0 VIADD R7, R7, 0x1 ;  /* 0x0000000107070836 */ /* 0x000fcc0000000000 */
[----:B------:R-:W-:Y:S02]  /*0550*/  @!P1 IADD3 R7, PT, PT, -R7, RZ, RZ ;  /* 0x000000ff07079210 */ /* 0x000fe40007ffe1ff */
[----:B------:R-:W-:-:S05]  /*0560*/  @!P2 LOP3.LUT R7, RZ, R8, RZ, 0x33, !PT ;  /* 0x00000008ff07a212 */ /* 0x000fca00078e33ff */
[----:B------:R-:W-:Y:S02]  /*0570*/  IMAD.MOV R3, RZ, RZ, -R7 ;  /* 0x000000ffff037224 */ /* 0x000fe400078e0a07 */
[----:B0-----:R-:W-:-:S03]  /*0580*/  IMAD.WIDE.U32 R4, R2, 0x4, R4 ;  /* 0x0000000402047825 */ /* 0x001fc600078e0004 */
[----:B------:R-:W-:-:S05]  /*0590*/  I2FP.F32.S32 R3, R3 ;  /* 0x0000000300037245 */ /* 0x000fca0000201400 */
[----:B------:R-:W-:Y:S01]  /*05a0*/  STG.E desc[UR6][R4.64], R3 ;  /* 0x0000000304007986 */ /* 0x000fe2000c101906 */
[----:B------:R-:W-:Y:S05]  /*05b0*/  EXIT ;  /* 0x000000000000794d */ /* 0x000fea0003800000 */
        .weak           $__internal_0_$__cuda_sm20_sqrt_rn_f32_slowpath
        .type           $__internal_0_$__cuda_sm20_sqrt_rn_f32_slowpath,@function
        .size           $__internal_0_$__cuda_sm20_sqrt_rn_f32_slowpath,($__internal_1_$__cuda_sm3x_div_rn_noftz_f32_slowpath - $__internal_0_$__cuda_sm20_sqrt_rn_f32_slowpath)
$__internal_0_$__cuda_sm20_sqrt_rn_f32_slowpath:
[----:B------:R-:W-:-:S13]  /*05c0*/  LOP3.LUT P0, RZ, R0, 0x7fffffff, RZ, 0xc0, !PT ;  /* 0x7fffffff00ff7812 */ /* 0x000fda000780c0ff */
[----:B------:R-:W-:Y:S01]  /*05d0*/  @!P0 IMAD.MOV.U32 R3, RZ, RZ, R0 ;  /* 0x000000ffff038224 */ /* 0x000fe200078e0000 */
[----:B------:R-:W-:Y:S06]  /*05e0*/  @!P0 BRA `(.L_x_5) ;  /* 0x0000000000448947 */ /* 0x000fec0003800000 */
[----:B------:R-:W-:-:S13]  /*05f0*/  FSETP.GEU.FTZ.AND P0, PT, R0, RZ, PT ;  /* 0x000000ff0000720b */ /* 0x000fda0003f1e000 */
[----:B------:R-:W-:Y:S01]  /*0600*/  @!P0 IMAD.MOV.U32 R3, RZ, RZ, 0x7fffffff ;  /* 0x7fffffffff038424 */ /* 0x000fe200078e00ff */
[----:B------:R-:W-:Y:S06]  /*0610*/  @!P0 BRA `(.L_x_5) ;  /* 0x0000000000388947 */ /* 0x000fec0003800000 */
[----:B------:R-:W-:-:S13]  /*0620*/  FSETP.GTU.FTZ.AND P0, PT, |R0|, +INF , PT ;  /* 0x7f8000000000780b */ /* 0x000fda0003f1c200 */
[----:B------:R-:W-:Y:S01]  /*0630*/  @P0 FADD.FTZ R3, R0, 1 ;  /* 0x3f80000000030421 */ /* 0x000fe20000010000 */
[----:B------:R-:W-:Y:S06]  /*0640*/  @P0 BRA `(.L_x_5) ;  /* 0x00000000002c0947 */ /* 0x000fec0003800000 */
[----:B------:R-:W-:-:S13]  /*0650*/  FSETP.NEU.FTZ.AND P0, PT, |R0|, +INF , PT ;  /* 0x7f8000000000780b */ /* 0x000fda0003f1d200 */
[----:B------:R-:W-:Y:S01]  /*0660*/  @!P0 MOV R3, R0 ;  /* 0x0000000000038202 */ /* 0x000fe20000000f00 */
[----:B------:R-:W-:Y:S06]  /*0670*/  @!P0 BRA `(.L_x_5) ;  /* 0x0000000000208947 */ /* 0x000fec0003800000 */
[----:B------:R-:W-:-:S04]  /*0680*/  FFMA R0, R0, 1.84467440737095516160e+19, RZ ;  /* 0x5f80000000007823 */ /* 0x000fc800000000ff */
[----:B------:R-:W0:Y:S02]  /*0690*/  MUFU.RSQ R3, R0 ;  /* 0x0000000000037308 */ /* 0x000e240000001400 */
[----:B0-----:R-:W-:Y:S01]  /*06a0*/  FMUL.FTZ R5, R0, R3 ;  /* 0x0000000300057220 */ /* 0x001fe20000410000 */
[----:B------:R-:W-:-:S03]  /*06b0*/  FMUL.FTZ R3, R3, 0.5 ;  /* 0x3f00000003037820 */ /* 0x000fc60000410000 */
[----:B------:R-:W-:-:S04]  /*06c0*/  FADD.FTZ R6, -R5, -RZ ;  /* 0x800000ff05067221 */ /* 0x000fc80000010100 */
[----:B------:R-:W-:-:S04]  /*06d0*/  FFMA R6, R5, R6, R0 ;  /* 0x0000000605067223 */ /* 0x000fc80000000000 */
[----:B------:R-:W-:-:S04]  /*06e0*/  FFMA R3, R6, R3, R5 ;  /* 0x0000000306037223 */ /* 0x000fc80000000005 */
[----:B------:R-:W-:-:S07]  /*06f0*/  FMUL.FTZ R3, R3, 2.3283064365386962891e-10 ;  /* 0x2f80000003037820 */ /* 0x000fce0000410000 */
.L_x_5:
[----:B------:R-:W-:Y:S02]  /*0700*/  IMAD.MOV.U32 R6, RZ, RZ, R8 ;  /* 0x000000ffff067224 */ /* 0x000fe400078e0008 */
[----:B------:R-:W-:-:S04]  /*0710*/  IMAD.MOV.U32 R7, RZ, RZ, 0x0 ;  /* 0x00000000ff077424 */ /* 0x000fc800078e00ff */
[----:B------:R-:W-:Y:S05]  /*0720*/  RET.REL.NODEC R6 `(_Z10ecuacionesiiiPf) ;  /* 0xfffffff806347950 */ /* 0x000fea0003c3ffff */
        .weak           $__internal_1_$__cuda_sm3x_div_rn_noftz_f32_slowpath
        .type           $__internal_1_$__cuda_sm3x_div_rn_noftz_f32_slowpath,@function
        .size           $__internal_1_$__cuda_sm3x_div_rn_noftz_f32_slowpath,(.L_x_16 - $__internal_1_$__cuda_sm3x_div_rn_noftz_f32_slowpath)
$__internal_1_$__cuda_sm3x_div_rn_noftz_f32_slowpath:
[--C-:B------:R-:W-:Y:S02]  /*0730*/  SHF.R.U32.HI R9, RZ, 0x17, R3.reuse ;  /* 0x00000017ff097819 */ /* 0x100fe40000011603 */
[----:B------:R-:W-:Y:S02]  /*0740*/  SHF.R.U32.HI R8, RZ, 0x17, R0 ;  /* 0x00000017ff087819 */ /* 0x000fe40000011600 */
[----:B------:R-:W-:Y:S01]  /*0750*/  LOP3.LUT R14, R9, 0xff, RZ, 0xc0, !PT ;  /* 0x000000ff090e7812 */ /* 0x000fe200078ec0ff */
[----:B------:R-:W-:Y:S01]  /*0760*/  IMAD.MOV.U32 R9, RZ, RZ, R3 ;  /* 0x000000ffff097224 */ /* 0x000fe200078e0003 */
[----:B------:R-:W-:-:S03]  /*0770*/  LOP3.LUT R12, R8, 0xff, RZ, 0xc0, !PT ;  /* 0x000000ff080c7812 */ /* 0x000fc600078ec0ff */
[----:B------:R-:W-:Y:S01]  /*0780*/  VIADD R11, R14, 0xffffffff ;  /* 0xffffffff0e0b7836 */ /* 0x000fe20000000000 */
[----:B------:R-:W-:-:S04]  /*0790*/  IADD3 R10, PT, PT, R12, -0x1, RZ ;  /* 0xffffffff0c0a7810 */ /* 0x000fc80007ffe0ff */
[----:B------:R-:W-:-:S04]  /*07a0*/  ISETP.GT.U32.AND P0, PT, R11, 0xfd, PT ;  /* 0x000000fd0b00780c */ /* 0x000fc80003f04070 */
[----:B------:R-:W-:-:S13]  /*07b0*/  ISETP.GT.U32.OR P0, PT, R10, 0xfd, P0 ;  /* 0x000000fd0a00780c */ /* 0x000fda0000704470 */
[----:B------:R-:W-:Y:S01]  /*07c0*/  @!P0 IMAD.MOV.U32 R8, RZ, RZ, RZ ;  /* 0x000000ffff088224 */ /* 0x000fe200078e00ff */
[----:B------:R-:W-:Y:S06]  /*07d0*/  @!P0 BRA `(.L_x_6) ;  /* 0x00000000005c8947 */ /* 0x000fec0003800000 */
[----:B------:R-:W-:Y:S02]  /*07e0*/  FSETP.GTU.FTZ.AND P0, PT, |R0|, +INF , PT ;  /* 0x7f8000000000780b */ /* 0x000fe40003f1c200 */
[----:B------:R-:W-:-:S04]  /*07f0*/  FSETP.GTU.FTZ.AND P1, PT, |R3|, +INF , PT ;  /* 0x7f8000000300780b */ /* 0x000fc80003f3c200 */
[----:B------:R-:W-:-:S13]  /*0800*/  PLOP3.LUT P0, PT, P0, P1, PT, 0xf8, 0x8f ;  /* 0x00000000008f781c */ /* 0x000fda0000703f70 */
[----:B------:R-:W-:Y:S05]  /*0810*/  @P0 BRA `(.L_x_7) ;  /* 0x0000000400440947 */ /* 0x000fea0003800000 */
[----:B------:R-:W-:-:S13]  /*0820*/  LOP3.LUT P0, RZ, R9, 0x7fffffff, R0, 0xc8, !PT ;  /* 0x7fffffff09ff7812 */ /* 0x000fda000780c800 */
[----:B------:R-:W-:Y:S05]  /*0830*/  @!P0 BRA `(.L_x_8) ;  /* 0x0000000400348947 */ /* 0x000fea0003800000 */
[C---:B------:R-:W-:Y:S02]  /*0840*/  FSETP.NEU.FTZ.AND P2, PT, |R0|.reuse, +INF , PT ;  /* 0x7f8000000000780b */ /* 0x040fe40003f5d200 */
[----:B------:R-:W-:Y:S02]  /*0850*/  FSETP.NEU.FTZ.AND P1, PT, |R3|, +INF , PT ;  /* 0x7f8000000300780b */ /* 0x000fe40003f3d200 */
[----:B------:R-:W-:-:S11]  /*0860*/  FSETP.NEU.FTZ.AND P0, PT, |R0|, +INF , PT ;  /* 0x7f8000000000780b */ /* 0x000fd60003f1d200 */
[----:B------:R-:W-:Y:S05]  /*0870*/  @!P1 BRA !P2, `(.L_x_8) ;  /* 0x0000000400249947 */ /* 0x000fea0005000000 */
[----:B------:R-:W-:-:S04]  /*0880*/  LOP3.LUT P2, RZ, R0, 0x7fffffff, RZ, 0xc0, !PT ;  /* 0x7fffffff00ff7812 */ /* 0x000fc8000784c0ff */
[----:B------:R-:W-:-:S13]  /*0890*/  PLOP3.LUT P1, PT, P1, P2, PT, 0x2f, 0xf2 ;  /* 0x0000000000f2781c */ /* 0x000fda0000f24577 */
[----:B------:R-:W-:Y:S05]  /*08a0*/  @P1 BRA `(.L_x_9) ;  /* 0x0000000400101947 */ /* 0x000fea0003800000 */
[----:B------:R-:W-:-:S04]  /*08b0*/  LOP3.LUT P1, RZ, R9, 0x7fffffff, RZ, 0xc0, !PT ;  /* 0x7fffffff09ff7812 */ /* 0x000fc8000782c0ff */
[----:B------:R-:W-:-:S13]  /*08c0*/  PLOP3.LUT P0, PT, P0, P1, PT, 0x2f, 0xf2 ;  /* 0x0000000000f2781c */ /* 0x000fda0000702577 */
[----:B------:R-:W-:Y:S05]  /*08d0*/  @P0 BRA `(.L_x_10) ;  /* 0x0000000000f80947 */ /* 0x000fea0003800000 */
[----:B------:R-:W-:Y:S02]  /*08e0*/  ISETP.GE.AND P0, PT, R10, RZ, PT ;  /* 0x000000ff0a00720c */ /* 0x000fe40003f06270 */
[----:B------:R-:W-:-:S11]  /*08f0*/  ISETP.GE.AND P1, PT, R11, RZ, PT ;  /* 0x000000ff0b00720c */ /* 0x000fd60003f26270 */
[----:B------:R-:W-:Y:S01]  /*0900*/  @P0 IMAD.MOV.U32 R8, RZ, RZ, RZ ;  /* 0x000000ffff080224 */ /* 0x000fe200078e00ff */
[----:B------:R-:W-:Y:S01]  /*0910*/  @!P0 MOV R8, 0xffffffc0 ;  /* 0xffffffc000088802 */ /* 0x000fe20000000f00 */
[----:B------:R-:W-:Y:S01]  /*0920*/  @!P0 FFMA R0, R0, 1.84467440737095516160e+19, RZ ;  /* 0x5f80000000008823 */ /* 0x000fe200000000ff */
[----:B------:R-:W-:-:S03]  /*0930*/  @!P1 FFMA R9, R3, 1.84467440737095516160e+19, RZ ;  /* 0x5f80000003099823 */ /* 0x000fc600000000ff */
[----:B------:R-:W-:-:S07]  /*0940*/  @!P1 VIADD R8, R8, 0x40 ;  /* 0x0000004008089836 */ /* 0x000fce0000000000 */
.L_x_6:
[----:B------:R-:W-:-:S05]  /*0950*/  LEA R10, R14, 0xc0800000, 0x17 ;  /* 0xc08000000e0a7811 */ /* 0x000fca00078eb8ff */
[----:B------:R-:W-:Y:S02]  /*0960*/  IMAD.IADD R10, R9, 0x1, -R10 ;  /* 0x00000001090a7824 */ /* 0x000fe400078e0a0a */
[----:B------:R-:W-:Y:S02]  /*0970*/  VIADD R9, R12, 0xffffff81 ;  /* 0xffffff810c097836 */ /* 0x000fe40000000000 */
[----:B------:R-:W0:Y:S01]  /*0980*/  MUFU.RCP R11, R10 ;  /* 0x0000000a000b7308 */ /* 0x000e220000001000 */
[----:B------:R-:W-:Y:S01]  /*0990*/  FADD.FTZ R13, -R10, -RZ ;  /* 0x800000ff0a0d7221 */ /* 0x000fe20000010100 */
[----:B------:R-:W-:-:S03]  /*09a0*/  IMAD R0, R9, -0x800000, R0 ;  /* 0xff80000009007824 */ /* 0x000fc600078e0200 */
[----:B0-----:R-:W-:-:S04]  /*09b0*/  FFMA R12, R11, R13, 1 ;  /* 0x3f8000000b0c7423 */ /* 0x001fc8000000000d */
[----:B------:R-:W-:-:S04]  /*09c0*/  FFMA R16, R11, R12, R11 ;  /* 0x0000000c0b107223 */ /* 0x000fc8000000000b */
[----:B------:R-:W-:-:S04]  /*09d0*/  FFMA R11, R0, R16, RZ ;  /* 0x00000010000b7223 */ /* 0x000fc800000000ff */
[----:B------:R-:W-:-:S04]  /*09e0*/  FFMA R12, R13, R11, R0 ;  /* 0x0000000b0d0c7223 */ /* 0x000fc80000000000 */
[----:B------:R-:W-:Y:S01]  /*09f0*/  FFMA R15, R16, R12, R11 ;  /* 0x0000000c100f7223 */ /* 0x000fe2000000000b */
[----:B------:R-:W-:-:S03]  /*0a00*/  IADD3 R11, PT, PT, R9, 0x7f, -R14 ;  /* 0x0000007f090b7810 */ /* 0x000fc60007ffe80e */
[----:B------:R-:W-:Y:S01]  /*0a10*/  FFMA R12, R13, R15, R0 ;  /* 0x0000000f0d0c7223 */ /* 0x000fe20000000000 */
[----:B------:R-:W-:-:S03]  /*0a20*/  IADD3 R11, PT, PT, R11, R8, RZ ;  /* 0x000000080b0b7210 */ /* 0x000fc60007ffe0ff */
[----:B------:R-:W-:-:S05]  /*0a30*/  FFMA R0, R16, R12, R15 ;  /* 0x0000000c10007223 */ /* 0x000fca000000000f */
[----:B------:R-:W-:-:S04]  /*0a40*/  SHF.R.U32.HI R9, RZ, 0x17, R0 ;  /* 0x00000017ff097819 */ /* 0x000fc80000011600 */
[----:B------:R-:W-:-:S05]  /*0a50*/  LOP3.LUT R9, R9, 0xff, RZ, 0xc0, !PT ;  /* 0x000000ff09097812 */ /* 0x000fca00078ec0ff */
[----:B------:R-:W-:-:S04]  /*0a60*/  IMAD.IADD R13, R9, 0x1, R11 ;  /* 0x00000001090d7824 */ /* 0x000fc800078e020b */
[----:B------:R-:W-:-:S05]  /*0a70*/  VIADD R8, R13, 0xffffffff ;  /* 0xffffffff0d087836 */ /* 0x000fca0000000000 */
[----:B------:R-:W-:-:S13]  /*0a80*/  ISETP.GE.U32.AND P0, PT, R8, 0xfe, PT ;  /* 0x000000fe0800780c */ /* 0x000fda0003f06070 */
[----:B------:R-:W-:Y:S05]  /*0a90*/  @!P0 BRA `(.L_x_11) ;  /* 0x0000000000808947 */ /* 0x000fea0003800000 */
[----:B------:R-:W-:-:S13]  /*0aa0*/  ISETP.GT.AND P0, PT, R13, 0xfe, PT ;  /* 0x000000fe0d00780c */ /* 0x000fda0003f04270 */
[----:B------:R-:W-:Y:S05]  /*0ab0*/  @P0 BRA `(.L_x_12) ;  /* 0x00000000006c0947 */ /* 0x000fea0003800000 */
[----:B------:R-:W-:-:S13]  /*0ac0*/  ISETP.GE.AND P0, PT, R13, 0x1, PT ;  /* 0x000000010d00780c */ /* 0x000fda0003f06270 */
[----:B------:R-:W-:Y:S05]  /*0ad0*/  @P0 BRA `(.L_x_13) ;  /* 0x0000000000980947 */ /* 0x000fea0003800000 */
[----:B------:R-:W-:Y:S02]  /*0ae0*/  ISETP.GE.AND P0, PT, R13, -0x18, PT ;  /* 0xffffffe80d00780c */ /* 0x000fe40003f06270 */
[----:B------:R-:W-:-:S11]  /*0af0*/  LOP3.LUT R0, R0, 0x80000000, RZ, 0xc0, !PT ;  /* 0x8000000000007812 */ /* 0x000fd600078ec0ff */
[----:B------:R-:W-:Y:S05]  /*0b00*/  @!P0 BRA `(.L_x_13) ;  /* 0x00000000008c8947 */ /* 0x000fea0003800000 */
[CCC-:B------:R-:W-:Y:S01]  /*0b10*/  FFMA.RZ R8, R16.reuse, R12.reuse, R15.reuse ;  /* 0x0000000c10087223 */ /* 0x1c0fe2000000c00f */
[C---:B------:R-:W-:Y:S02]  /*0b20*/  VIADD R11, R13.reuse, 0x20 ;  /* 0x000000200d0b7836 */ /* 0x040fe40000000000 */
[-CC-:B------:R-:W-:Y:S01]  /*0b30*/  FFMA.RM R9, R16, R12.reuse, R15.reuse ;  /* 0x0000000c10097223 */ /* 0x180fe2000000400f */
[C---:B------:R-:W-:Y:S02]  /*0b40*/  ISETP.NE.AND P2, PT, R13.reuse, RZ, PT ;  /* 0x000000ff0d00720c */ /* 0x040fe40003f45270 */
[----:B------:R-:W-:Y:S01]  /*0b50*/  LOP3.LUT R10, R8, 0x7fffff, RZ, 0xc0, !PT ;  /* 0x007fffff080a7812 */ /* 0x000fe200078ec0ff */
[----:B------:R-:W-:Y:S01]  /*0b60*/  FFMA.RP R8, R16, R12, R15 ;  /* 0x0000000c10087223 */ /* 0x000fe2000000800f */
[----:B------:R-:W-:Y:S02]  /*0b70*/  ISETP.NE.AND P1, PT, R13, RZ, PT ;  /* 0x000000ff0d00720c */ /* 0x000fe40003f25270 */
[----:B------:R-:W-:-:S02]  /*0b80*/  LOP3.LUT R10, R10, 0x800000, RZ, 0xfc, !PT ;  /* 0x008000000a0a7812 */ /* 0x000fc400078efcff */
[----:B------:R-:W-:Y:S02]  /*0b90*/  IADD3 R12, PT, PT, -R13, RZ, RZ ;  /* 0x000000ff0d0c7210 */ /* 0x000fe40007ffe1ff */
[----:B------:R-:W-:Y:S02]  /*0ba0*/  SHF.L.U32 R11, R10, R11, RZ ;  /* 0x0000000b0a0b7219 */ /* 0x000fe400000006ff */
[----:B------:R-:W-:Y:S02]  /*0bb0*/  FSETP.NEU.FTZ.AND P0, PT, R8, R9, PT ;  /* 0x000000090800720b */ /* 0x000fe40003f1d000 */
[----:B------:R-:W-:Y:S02]  /*0bc0*/  SEL R9, R12, RZ, P2 ;  /* 0x000000ff0c097207 */ /* 0x000fe40001000000 */
[----:B------:R-:W-:Y:S02]  /*0bd0*/  ISETP.NE.AND P1, PT, R11, RZ, P1 ;  /* 0x000000ff0b00720c */ /* 0x000fe40000f25270 */
[----:B------:R-:W-:-:S02]  /*0be0*/  SHF.R.U32.HI R9, RZ, R9, R10 ;  /* 0x00000009ff097219 */ /* 0x000fc4000001160a */
[----:B------:R-:W-:Y:S02]  /*0bf0*/  PLOP3.LUT P0, PT, P0, P1, PT, 0xf8, 0x8f ;  /* 0x00000000008f781c */ /* 0x000fe40000703f70 */
[----:B------:R-:W-:Y:S02]  /*0c00*/  SHF.R.U32.HI R11, RZ, 0x1, R9 ;  /* 0x00000001ff0b7819 */ /* 0x000fe40000011609 */
[----:B------:R-:W-:-:S04]  /*0c10*/  SEL R8, RZ, 0x1, !P0 ;  /* 0x00000001ff087807 */ /* 0x000fc80004000000 */
[----:B------:R-:W-:-:S04]  /*0c20*/  LOP3.LUT R8, R8, 0x1, R11, 0xf8, !PT ;  /* 0x0000000108087812 */ /* 0x000fc800078ef80b */
[----:B------:R-:W-:-:S05]  /*0c30*/  LOP3.LUT R8, R8, R9, RZ, 0xc0, !PT ;  /* 0x0000000908087212 */ /* 0x000fca00078ec0ff */
[----:B------:R-:W-:-:S05]  /*0c40*/  IMAD.IADD R11, R11, 0x1, R8 ;  /* 0x000000010b0b7824 */ /* 0x000fca00078e0208 */
[----:B------:R-:W-:Y:S01]  /*0c50*/  LOP3.LUT R0, R11, R0, RZ, 0xfc, !PT ;  /* 0x000000000b007212 */ /* 0x000fe200078efcff */
[----:B------:R-:W-:Y:S06]  /*0c60*/  BRA `(.L_x_13) ;  /* 0x0000000000347947 */ /* 0x000fec0003800000 */
.L_x_12:
[----:B------:R-:W-:-:S04]  /*0c70*/  LOP3.LUT R0, R0, 0x80000000, RZ, 0xc0, !PT ;  /* 0x8000000000007812 */ /* 0x000fc800078ec0ff */
[----:B------:R-:W-:Y:S01]  /*0c80*/  LOP3.LUT R0, R0, 0x7f800000, RZ, 0xfc, !PT ;  /* 0x7f80000000007812 */ /* 0x000fe200078efcff */
[----:B------:R-:W-:Y:S06]  /*0c90*/  BRA `(.L_x_13) ;  /* 0x0000000000287947 */ /* 0x000fec0003800000 */
.L_x_11:
[----:B------:R-:W-:Y:S01]  /*0ca0*/  IMAD R0, R11, 0x800000, R0 ;  /* 0x008000000b007824 */ /* 0x000fe200078e0200 */
[----:B------:R-:W-:Y:S06]  /*0cb0*/  BRA `(.L_x_13) ;  /* 0x0000000000207947 */ /* 0x000fec0003800000 */
.L_x_10:
[----:B------:R-:W-:-:S04]  /*0cc0*/  LOP3.LUT R0, R9, 0x80000000, R0, 0x48, !PT ;  /* 0x8000000009007812 */ /* 0x000fc800078e4800 */
[----:B------:R-:W-:Y:S01]  /*0cd0*/  LOP3.LUT R0, R0, 0x7f800000, RZ, 0xfc, !PT ;  /* 0x7f80000000007812 */ /* 0x000fe200078efcff */
[----:B------:R-:W-:Y:S06]  /*0ce0*/  BRA `(.L_x_13) ;  /* 0x0000000000147947 */ /* 0x000fec0003800000 */
.L_x_9:
[----:B------:R-:W-:Y:S01]  /*0cf0*/  LOP3.LUT R0, R9, 0x80000000, R0, 0x48, !PT ;  /* 0x8000000009007812 */ /* 0x000fe200078e4800 */
[----:B------:R-:W-:Y:S06]  /*0d00*/  BRA `(.L_x_13) ;  /* 0x00000000000c7947 */ /* 0x000fec0003800000 */
.L_x_8:
[----:B------:R-:W0:Y:S01]  /*0d10*/  MUFU.RSQ R0, -QNAN ;  /* 0xffc0000000007908 */ /* 0x000e220000001400 */
[----:B------:R-:W-:Y:S05]  /*0d20*/  BRA `(.L_x_13) ;  /* 0x0000000000047947 */ /* 0x000fea0003800000 */
.L_x_7:
[----:B------:R-:W-:-:S07]  /*0d30*/  FADD.FTZ R0, R0, R3 ;  /* 0x0000000300007221 */ /* 0x000fce0000010000 */
.L_x_13:
[----:B------:R-:W-:Y:S01]  /*0d40*/  MOV R8, R6 ;  /* 0x0000000600087202 */ /* 0x000fe20000000f00 */
[----:B------:R-:W-:-:S04]  /*0d50*/  IMAD.MOV.U32 R9, RZ, RZ, 0x0 ;  /* 0x00000000ff097424 */ /* 0x000fc800078e00ff */
[----:B0-----:R-:W-:Y:S05]  /*0d60*/  RET.REL.NODEC R8 `(_Z10ecuacionesiiiPf) ;  /* 0xfffffff008a47950 */ /* 0x001fea0003c3ffff */
.L_x_14:
[----:B------:R-:W-:-:S00]  /*0d70*/  BRA `(.L_x_14) ;  /* 0xfffffffc00fc7947 */ /* 0x000fc0000383ffff */
[----:B------:R-:W-:-:S00]  /*0d80*/  NOP ;  /* 0x0000000000007918 */ /* 0x000fc00000000000 */
[----:B------:R-:W-:-:S00]  /*0d90*/  NOP ;  /* 0x0000000000007918 */ /* 0x000fc00000000000 */
[----:B------:R-:W-:-:S00]  /*0da0*/  NOP ;  /* 0x0000000000007918 */ /* 0x000fc00000000000 */
[----:B------:R-:W-:-:S00]  /*0db0*/  NOP ;  /* 0x0000000000007918 */ /* 0x000fc00000000000 */
[----:B------:R-:W-:-:S00]  /*0dc0*/  NOP ;  /* 0x0000000000007918 */ /* 0x000fc00000000000 */
[----:B------:R-:W-:-:S00]  /*0dd0*/  NOP ;  /* 0x0000000000007918 */ /* 0x000fc00000000000 */
[----:B------:R-:W-:-:S00]  /*0de0*/  NOP ;  /* 0x0000000000007918 */ /* 0x000fc00000000000 */
[----:B------:R-:W-:-:S00]  /*0df0*/  NOP ;  /* 0x0000000000007918 */ /* 0x000fc00000000000 */
.L_x_16:


//--------------------- .nv.shared.reserved.0     --------------------------
	.section	.nv.shared.reserved.0,"aw",@nobits
	.weak		__nv_reservedSMEM_offset_0_alias
	.size		__nv_reservedSMEM_offset_0_alias, 0, 64
	.other		__nv_reservedSMEM_offset_0_alias,@"STO_CUDA_RESERVED_SHARED STV_DEFAULT"
__nv_reservedSMEM_offset_0_alias:
	.zero		0
	.zero		64


//--------------------- .nv.constant0._Z10ecuacionesiiiPf --------------------------
	.section	.nv.constant0._Z10ecuacionesiiiPf,"a",@progbits
	.sectionflags	@""
	.align	4
.nv.constant0._Z10ecuacionesiiiPf:
	.zero		920


//--------------------- SYMBOLS --------------------------

	.type		.nv.reservedSmem.offset0,@object
	.size		.nv.reservedSmem.offset0,0x4
